//
// Generated by NVIDIA NVVM Compiler
//
// Compiler Build ID: CL-36424714
// Cuda compilation tools, release 13.0, V13.0.88
// Based on NVVM 20.0.0
//

.version 9.0
.target sm_100
.address_size 64

	// .globl	_Z12harrisKernelPKfS0_S0_PfS1_i
.const .align 4 .f32 d_k;
.extern .shared .align 16 .b8 sh[];

.visible .entry _Z12harrisKernelPKfS0_S0_PfS1_i(
	.param .u64 .ptr .align 1 _Z12harrisKernelPKfS0_S0_PfS1_i_param_0,
	.param .u64 .ptr .align 1 _Z12harrisKernelPKfS0_S0_PfS1_i_param_1,
	.param .u64 .ptr .align 1 _Z12harrisKernelPKfS0_S0_PfS1_i_param_2,
	.param .u64 .ptr .align 1 _Z12harrisKernelPKfS0_S0_PfS1_i_param_3,
	.param .u64 .ptr .align 1 _Z12harrisKernelPKfS0_S0_PfS1_i_param_4,
	.param .u32 _Z12harrisKernelPKfS0_S0_PfS1_i_param_5
)
{
	.reg .pred 	%p<6>;
	.reg .b32 	%r<14>;
	.reg .b32 	%f<19>;
	.reg .b64 	%rd<18>;

	ld.param.u64 	%rd1, [_Z12harrisKernelPKfS0_S0_PfS1_i_param_0];
	ld.param.u64 	%rd2, [_Z12harrisKernelPKfS0_S0_PfS1_i_param_1];
	ld.param.u64 	%rd3, [_Z12harrisKernelPKfS0_S0_PfS1_i_param_2];
	ld.param.u64 	%rd4, [_Z12harrisKernelPKfS0_S0_PfS1_i_param_3];
	ld.param.u64 	%rd5, [_Z12harrisKernelPKfS0_S0_PfS1_i_param_4];
	ld.param.u32 	%r8, [_Z12harrisKernelPKfS0_S0_PfS1_i_param_5];
	mov.u32 	%r1, %tid.x;
	mov.u32 	%r2, %ctaid.x;
	mov.u32 	%r13, %ntid.x;
	mad.lo.s32 	%r4, %r2, %r13, %r1;
	setp.ge.s32 	%p1, %r4, %r8;
	mov.f32 	%f18, 0fF149F2CA;
	@%p1 bra 	$L__BB0_2;
	cvta.to.global.u64 	%rd6, %rd1;
	cvta.to.global.u64 	%rd7, %rd2;
	cvta.to.global.u64 	%rd8, %rd3;
	cvta.to.global.u64 	%rd9, %rd4;
	mul.wide.s32 	%rd10, %r4, 4;
	add.s64 	%rd11, %rd6, %rd10;
	ld.global.nc.f32 	%f4, [%rd11];
	add.s64 	%rd12, %rd7, %rd10;
	ld.global.nc.f32 	%f5, [%rd12];
	add.s64 	%rd13, %rd8, %rd10;
	ld.global.nc.f32 	%f6, [%rd13];
	mul.f32 	%f7, %f4, %f5;
	mul.f32 	%f8, %f6, %f6;
	sub.f32 	%f9, %f7, %f8;
	add.f32 	%f10, %f4, %f5;
	ld.const.f32 	%f11, [d_k];
	mul.f32 	%f12, %f10, %f11;
	mul.f32 	%f13, %f10, %f12;
	sub.f32 	%f18, %f9, %f13;
	add.s64 	%rd14, %rd9, %rd10;
	st.global.f32 	[%rd14], %f18;
$L__BB0_2:
	shl.b32 	%r9, %r1, 2;
	mov.u32 	%r10, sh;
	add.s32 	%r5, %r10, %r9;
	st.shared.f32 	[%r5], %f18;
	bar.sync 	0;
	setp.lt.u32 	%p2, %r13, 2;
	@%p2 bra 	$L__BB0_6;
$L__BB0_3:
	shr.u32 	%r7, %r13, 1;
	setp.ge.u32 	%p3, %r1, %r7;
	@%p3 bra 	$L__BB0_5;
	ld.shared.f32 	%f14, [%r5];
	shl.b32 	%r11, %r7, 2;
	add.s32 	%r12, %r5, %r11;
	ld.shared.f32 	%f15, [%r12];
	max.f32 	%f16, %f14, %f15;
	st.shared.f32 	[%r5], %f16;
$L__BB0_5:
	bar.sync 	0;
	setp.gt.u32 	%p4, %r13, 3;
	mov.u32 	%r13, %r7;
	@%p4 bra 	$L__BB0_3;
$L__BB0_6:
	setp.ne.s32 	%p5, %r1, 0;
	@%p5 bra 	$L__BB0_8;
	ld.shared.f32 	%f17, [sh];
	cvta.to.global.u64 	%rd15, %rd5;
	mul.wide.u32 	%rd16, %r2, 4;
	add.s64 	%rd17, %rd15, %rd16;
	st.global.f32 	[%rd17], %f17;
$L__BB0_8:
	ret;

}


// ===== COMPILED SASS (sm_100) =====

	.target	sm_100

	.elftype	@"ET_EXEC"


//--------------------- .note.nv.tkinfo           --------------------------
	.section	.note.nv.tkinfo,"",@"SHT_NOTE"
	.sectionflags	@"SHF_NOTE_NV_TKINFO"
	.tkinfo
        /*0018*/ 	.word	0x00000002
        /*0030*/ 	.string	""
        /*0030*/ 	.string	"ptxas"
        /*0030*/ 	.string	"Cuda compilation tools, release 13.0, V13.0.88"
        /*0030*/ 	.string	"Build cuda_13.0.r13.0/compiler.36424714_0"
        /*0030*/ 	.string	"-arch sm_100 -m 64 "



//--------------------- .note.nv.cuinfo           --------------------------
	.section	.note.nv.cuinfo,"",@"SHT_NOTE"
	.sectionflags	@"SHF_NOTE_NV_CUINFO"
        /*0018*/ 	.short	0x0002
        /*001a*/ 	.short	0x0064
        /*001c*/ 	.short	0x0082
	.zero		2


//--------------------- .nv.info                  --------------------------
	.section	.nv.info,"",@"SHT_CUDA_INFO"
	.align	4


	//----- nvinfo : EIATTR_REGCOUNT
	.align		4
        /*0000*/ 	.byte	0x04, 0x2f
        /*0002*/ 	.short	(.L_2 - .L_1)
	.align		4
.L_1:
        /*0004*/ 	.word	index@(_Z12harrisKernelPKfS0_S0_PfS1_i)
        /*0008*/ 	.word	0x00000014


	//----- nvinfo : EIATTR_FRAME_SIZE
	.align		4
.L_2:
        /*000c*/ 	.byte	0x04, 0x11
        /*000e*/ 	.short	(.L_4 - .L_3)
	.align		4
.L_3:
        /*0010*/ 	.word	index@(_Z12harrisKernelPKfS0_S0_PfS1_i)
        /*0014*/ 	.word	0x00000000


	//----- nvinfo : EIATTR_MIN_STACK_SIZE
	.align		4
.L_4:
        /*0018*/ 	.byte	0x04, 0x12
        /*001a*/ 	.short	(.L_6 - .L_5)
	.align		4
.L_5:
        /*001c*/ 	.word	index@(_Z12harrisKernelPKfS0_S0_PfS1_i)
        /*0020*/ 	.word	0x00000000
.L_6:


//--------------------- .nv.compat                --------------------------
	.section	.nv.compat,"",@"SHT_CUDA_COMPAT_INFO"
	.align	4
        /*0000*/ 	.byte	0x02, 0x09, 0x00, 0x00, 0x02, 0x02, 0x01, 0x00, 0x02, 0x05, 0x05, 0x00, 0x03, 0x07, 0x01, 0x01
        /*0010*/ 	.byte	0x02, 0x03, 0x00, 0x00, 0x02, 0x06, 0x01, 0x00, 0x04, 0x0b, 0x08, 0x00, 0x09, 0x00, 0x00, 0x00
        /*0020*/ 	.byte	0x00, 0x00, 0x00, 0x00


//--------------------- .nv.info._Z12harrisKernelPKfS0_S0_PfS1_i --------------------------
	.section	.nv.info._Z12harrisKernelPKfS0_S0_PfS1_i,"",@"SHT_CUDA_INFO"
	.sectionflags	@""
	.align	4


	//----- nvinfo : EIATTR_CUDA_API_VERSION
	.align		4
        /*0000*/ 	.byte	0x04, 0x37
        /*0002*/ 	.short	(.L_8 - .L_7)
.L_7:
        /*0004*/ 	.word	0x00000082


	//----- nvinfo : EIATTR_KPARAM_INFO
	.align		4
.L_8:
        /*0008*/ 	.byte	0x04, 0x17
        /*000a*/ 	.short	(.L_10 - .L_9)
.L_9:
        /*000c*/ 	.word	0x00000000
        /*0010*/ 	.short	0x0005
        /*0012*/ 	.short	0x0028
        /*0014*/ 	.byte	0x00, 0xf0, 0x11, 0x00


	//----- nvinfo : EIATTR_KPARAM_INFO
	.align		4
.L_10:
        /*0018*/ 	.byte	0x04, 0x17
        /*001a*/ 	.short	(.L_12 - .L_11)
.L_11:
        /*001c*/ 	.word	0x00000000
        /*0020*/ 	.short	0x0004
        /*0022*/ 	.short	0x0020
        /*0024*/ 	.byte	0x00, 0xf5, 0x21, 0x00


	//----- nvinfo : EIATTR_KPARAM_INFO
	.align		4
.L_12:
        /*0028*/ 	.byte	0x04, 0x17
        /*002a*/ 	.short	(.L_14 - .L_13)
.L_13:
        /*002c*/ 	.word	0x00000000
        /*0030*/ 	.short	0x0003
        /*0032*/ 	.short	0x0018
        /*0034*/ 	.byte	0x00, 0xf5, 0x21, 0x00


	//----- nvinfo : EIATTR_KPARAM_INFO
	.align		4
.L_14:
        /*0038*/ 	.byte	0x04, 0x17
        /*003a*/ 	.short	(.L_16 - .L_15)
.L_15:
        /*003c*/ 	.word	0x00000000
        /*0040*/ 	.short	0x0002
        /*0042*/ 	.short	0x0010
        /*0044*/ 	.byte	0x00, 0xf5, 0x21, 0x00


	//----- nvinfo : EIATTR_KPARAM_INFO
	.align		4
.L_16:
        /*0048*/ 	.byte	0x04, 0x17
        /*004a*/ 	.short	(.L_18 - .L_17)
.L_17:
        /*004c*/ 	.word	0x00000000
        /*0050*/ 	.short	0x0001
        /*0052*/ 	.short	0x0008
        /*0054*/ 	.byte	0x00, 0xf5, 0x21, 0x00


	//----- nvinfo : EIATTR_KPARAM_INFO
	.align		4
.L_18:
        /*0058*/ 	.byte	0x04, 0x17
        /*005a*/ 	.short	(.L_20 - .L_19)
.L_19:
        /*005c*/ 	.word	0x00000000
        /*0060*/ 	.short	0x0000
        /*0062*/ 	.short	0x0000
        /*0064*/ 	.byte	0x00, 0xf5, 0x21, 0x00


	//----- nvinfo : EIATTR_SPARSE_MMA_MASK
	.align		4
.L_20:
        /*0068*/ 	.byte	0x03, 0x50
        /*006a*/ 	.short	0x0000


	//----- nvinfo : EIATTR_MAXREG_COUNT
	.align		4
        /*006c*/ 	.byte	0x03, 0x1b
        /*006e*/ 	.short	0x00ff


	//----- nvinfo : EIATTR_NUM_BARRIERS
	.align		4
        /*0070*/ 	.byte	0x02, 0x4c
        /*0072*/ 	.byte	0x01
	.zero		1


	//----- nvinfo : EIATTR_MERCURY_ISA_VERSION
	.align		4
        /*0074*/ 	.byte	0x03, 0x5f
        /*0076*/ 	.short	0x0101


	//----- nvinfo : EIATTR_VRC_CTA_INIT_COUNT
	.align		4
        /*0078*/ 	.byte	0x02, 0x4a
	.zero		1
	.zero		1


	//----- nvinfo : EIATTR_EXIT_INSTR_OFFSETS
	.align		4
        /*007c*/ 	.byte	0x04, 0x1c
        /*007e*/ 	.short	(.L_22 - .L_21)


	//   ....[0]....
.L_21:
        /*0080*/ 	.word	0x00000300


	//   ....[1]....
        /*0084*/ 	.word	0x00000380


	//----- nvinfo : EIATTR_CBANK_PARAM_SIZE
	.align		4
.L_22:
        /*0088*/ 	.byte	0x03, 0x19
        /*008a*/ 	.short	0x002c


	//----- nvinfo : EIATTR_PARAM_CBANK
	.align		4
        /*008c*/ 	.byte	0x04, 0x0a
        /*008e*/ 	.short	(.L_24 - .L_23)
	.align		4
.L_23:
        /*0090*/ 	.word	index@(.nv.constant0._Z12harrisKernelPKfS0_S0_PfS1_i)
        /*0094*/ 	.short	0x0380
        /*0096*/ 	.short	0x002c


	//----- nvinfo : EIATTR_SW_WAR
	.align		4
.L_24:
        /*0098*/ 	.byte	0x04, 0x36
        /*009a*/ 	.short	(.L_26 - .L_25)
.L_25:
        /*009c*/ 	.word	0x00000008
.L_26:


//--------------------- .nv.callgraph             --------------------------
	.section	.nv.callgraph,"",@"SHT_CUDA_CALLGRAPH"
	.align	4
	.sectionentsize	8
	.align		4
        /*0000*/ 	.word	0x00000000
	.align		4
        /*0004*/ 	.word	0xffffffff
	.align		4
        /*0008*/ 	.word	0x00000000
	.align		4
        /*000c*/ 	.word	0xfffffffe
	.align		4
        /*0010*/ 	.word	0x00000000
	.align		4
        /*0014*/ 	.word	0xfffffffd
	.align		4
        /*0018*/ 	.word	0x00000000
	.align		4
        /*001c*/ 	.word	0xfffffffc


//--------------------- .nv.constant3             --------------------------
	.section	.nv.constant3,"a",@progbits
	.align	4
.nv.constant3:
	.type		d_k,@object
	.size		d_k,(.L_0 - d_k)
d_k:
	.zero		4
.L_0:


//--------------------- .text._Z12harrisKernelPKfS0_S0_PfS1_i --------------------------
	.section	.text._Z12harrisKernelPKfS0_S0_PfS1_i,"ax",@progbits
	.align	128
        .global         _Z12harrisKernelPKfS0_S0_PfS1_i
        .type           _Z12harrisKernelPKfS0_S0_PfS1_i,@function
        .size           _Z12harrisKernelPKfS0_S0_PfS1_i,(.L_x_3 - _Z12harrisKernelPKfS0_S0_PfS1_i)
        .other          _Z12harrisKernelPKfS0_S0_PfS1_i,@"STO_CUDA_ENTRY STV_DEFAULT"
_Z12harrisKernelPKfS0_S0_PfS1_i:
.text._Z12harrisKernelPKfS0_S0_PfS1_i:
[----:B------:R-:W-:Y:S01]  /*0000*/  LDC R1, c[0x0][0x37c] ;  /* 0x0000df00ff017b82 */ /* 0x000fe20000000800 */
[----:B------:R-:W0:Y:S01]  /*0010*/  S2R R3, SR_TID.X ;  /* 0x0000000000037919 */ /* 0x000e220000002100 */
[----:B------:R-:W0:Y:S06]  /*0020*/  LDCU UR8, c[0x0][0x360] ;  /* 0x00006c00ff0877ac */ /* 0x000e2c0008000800 */
[----:B------:R-:W1:Y:S01]  /*0030*/  LDC.64 R6, c[0x0][0x380] ;  /* 0x0000e000ff067b82 */ /* 0x000e620000000a00 */
[----:B------:R-:W0:Y:S01]  /*0040*/  S2R R0, SR_CTAID.X ;  /* 0x0000000000007919 */ /* 0x000e220000002500 */
[----:B------:R-:W2:Y:S01]  /*0050*/  LDCU UR4, c[0x0][0x3a8] ;  /* 0x00007500ff0477ac */ /* 0x000ea20008000800 */
[----:B------:R-:W3:Y:S05]  /*0060*/  LDCU.64 UR6, c[0x0][0x358] ;  /* 0x00006b00ff0677ac */ /* 0x000eea0008000a00 */
[----:B------:R-:W4:Y:S08]  /*0070*/  LDC.64 R8, c[0x0][0x388] ;  /* 0x0000e200ff087b82 */ /* 0x000f300000000a00 */
[----:B------:R-:W5:Y:S08]  /*0080*/  LDC.64 R10, c[0x0][0x390] ;  /* 0x0000e400ff0a7b82 */ /* 0x000f700000000a00 */
[----:B------:R-:W5:Y:S08]  /*0090*/  S2UR UR5, SR_CgaCtaId ;  /* 0x00000000000579c3 */ /* 0x000f700000008800 */
[----:B------:R-:W5:Y:S01]  /*00a0*/  LDC.64 R4, c[0x0][0x398] ;  /* 0x0000e600ff047b82 */ /* 0x000f620000000a00 */
[----:B0-----:R-:W-:-:S05]  /*00b0*/  IMAD R13, R0, UR8, R3 ;  /* 0x00000008000d7c24 */ /* 0x001fca000f8e0203 */
[----:B--2---:R-:W-:-:S13]  /*00c0*/  ISETP.GE.AND P1, PT, R13, UR4, PT ;  /* 0x000000040d007c0c */ /* 0x004fda000bf26270 */
[C---:B-1----:R-:W-:Y:S01]  /*00d0*/  @!P1 IMAD.WIDE R6, R13.reuse, 0x4, R6 ;  /* 0x000000040d069825 */ /* 0x042fe200078e0206 */
[----:B------:R-:W0:Y:S03]  /*00e0*/  @!P1 LDC R2, c[0x3][RZ] ;  /* 0x00c00000ff029b82 */ /* 0x000e260000000800 */
[C---:B----4-:R-:W-:Y:S02]  /*00f0*/  @!P1 IMAD.WIDE R8, R13.reuse, 0x4, R8 ;  /* 0x000000040d089825 */ /* 0x050fe400078e0208 */
[----:B---3--:R-:W2:Y:S02]  /*0100*/  @!P1 LDG.E.CONSTANT R6, desc[UR6][R6.64] ;  /* 0x0000000606069981 */ /* 0x008ea4000c1e9900 */
[----:B-----5:R-:W-:Y:S02]  /*0110*/  @!P1 IMAD.WIDE R10, R13, 0x4, R10 ;  /* 0x000000040d0a9825 */ /* 0x020fe400078e020a */
[----:B------:R-:W2:Y:S04]  /*0120*/  @!P1 LDG.E.CONSTANT R9, desc[UR6][R8.64] ;  /* 0x0000000608099981 */ /* 0x000ea8000c1e9900 */
[----:B------:R-:W3:Y:S01]  /*0130*/  @!P1 LDG.E.CONSTANT R10, desc[UR6][R10.64] ;  /* 0x000000060a0a9981 */ /* 0x000ee2000c1e9900 */
[----:B------:R-:W-:-:S02]  /*0140*/  UMOV UR4, 0x400 ;  /* 0x0000040000047882 */ /* 0x000fc40000000000 */
[----:B------:R-:W-:Y:S01]  /*0150*/  ULEA UR4, UR5, UR4, 0x18 ;  /* 0x0000000405047291 */ /* 0x000fe2000f8ec0ff */
[----:B------:R-:W-:Y:S01]  /*0160*/  @!P1 IMAD.WIDE R4, R13, 0x4, R4 ;  /* 0x000000040d049825 */ /* 0x000fe200078e0204 */
[----:B------:R-:W-:-:S03]  /*0170*/  ISETP.NE.AND P0, PT, R3, RZ, PT ;  /* 0x000000ff0300720c */ /* 0x000fc60003f05270 */
[----:B--2---:R-:W-:Y:S01]  /*0180*/  @!P1 FADD R17, R6, R9 ;  /* 0x0000000906119221 */ /* 0x004fe20000000000 */
[----:B---3--:R-:W-:-:S03]  /*0190*/  @!P1 FMUL R15, R10, R10 ;  /* 0x0000000a0a0f9220 */ /* 0x008fc60000400000 */
[----:B0-----:R-:W-:Y:S01]  /*01a0*/  @!P1 FMUL R10, R17, R2 ;  /* 0x00000002110a9220 */ /* 0x001fe20000400000 */
[----:B------:R-:W-:Y:S01]  /*01b0*/  MOV R2, UR8 ;  /* 0x0000000800027c02 */ /* 0x000fe20008000f00 */
[----:B------:R-:W-:Y:S01]  /*01c0*/  @!P1 FFMA R12, R6, R9, -R15 ;  /* 0x00000009060c9223 */ /* 0x000fe2000000080f */
[----:B------:R-:W-:Y:S02]  /*01d0*/  HFMA2 R15, -RZ, RZ, -10824, -13904 ;  /* 0xf149f2caff0f7431 */ /* 0x000fe400000001ff */
[----:B------:R-:W-:Y:S02]  /*01e0*/  ISETP.GE.U32.AND P2, PT, R2, 0x2, PT ;  /* 0x000000020200780c */ /* 0x000fe40003f46070 */
[----:B------:R-:W-:Y:S01]  /*01f0*/  LEA R6, R3, UR4, 0x2 ;  /* 0x0000000403067c11 */ /* 0x000fe2000f8e10ff */
[----:B------:R-:W-:-:S05]  /*0200*/  @!P1 FFMA R15, -R17, R10, R12 ;  /* 0x0000000a110f9223 */ /* 0x000fca000000010c */
[----:B------:R0:W-:Y:S04]  /*0210*/  STS [R6], R15 ;  /* 0x0000000f06007388 */ /* 0x0001e80000000800 */
[----:B------:R0:W-:Y:S01]  /*0220*/  @!P1 STG.E desc[UR6][R4.64], R15 ;  /* 0x0000000f04009986 */ /* 0x0001e2000c101906 */
[----:B------:R-:W-:Y:S06]  /*0230*/  BAR.SYNC.DEFER_BLOCKING 0x0 ;  /* 0x0000000000007b1d */ /* 0x000fec0000010000 */
[----:B------:R-:W-:Y:S05]  /*0240*/  @!P2 BRA `(.L_x_0) ;  /* 0x00000000002ca947 */ /* 0x000fea0003800000 */
.L_x_1:
[----:B------:R-:W-:-:S04]  /*0250*/  SHF.R.U32.HI R8, RZ, 0x1, R2 ;  /* 0x00000001ff087819 */ /* 0x000fc80000011602 */
[----:B------:R-:W-:-:S13]  /*0260*/  ISETP.GE.U32.AND P1, PT, R3, R8, PT ;  /* 0x000000080300720c */ /* 0x000fda0003f26070 */
[----:B0-----:R-:W-:Y:S01]  /*0270*/  @!P1 LEA R5, R8, R6, 0x2 ;  /* 0x0000000608059211 */ /* 0x001fe200078e10ff */
[----:B------:R-:W-:Y:S05]  /*0280*/  @!P1 LDS R4, [R6] ;  /* 0x0000000006049984 */ /* 0x000fea0000000800 */
[----:B------:R-:W0:Y:S02]  /*0290*/  @!P1 LDS R5, [R5] ;  /* 0x0000000005059984 */ /* 0x000e240000000800 */
[----:B0-----:R-:W-:-:S05]  /*02a0*/  @!P1 FMNMX R7, R4, R5, !PT ;  /* 0x0000000504079209 */ /* 0x001fca0007800000 */
[----:B------:R1:W-:Y:S01]  /*02b0*/  @!P1 STS [R6], R7 ;  /* 0x0000000706009388 */ /* 0x0003e20000000800 */
[----:B------:R-:W-:Y:S01]  /*02c0*/  BAR.SYNC.DEFER_BLOCKING 0x0 ;  /* 0x0000000000007b1d */ /* 0x000fe20000010000 */
[----:B------:R-:W-:Y:S02]  /*02d0*/  ISETP.GT.U32.AND P1, PT, R2, 0x3, PT ;  /* 0x000000030200780c */ /* 0x000fe40003f24070 */
[----:B------:R-:W-:-:S11]  /*02e0*/  MOV R2, R8 ;  /* 0x0000000800027202 */ /* 0x000fd60000000f00 */
[----:B-1----:R-:W-:Y:S05]  /*02f0*/  @P1 BRA `(.L_x_1) ;  /* 0xfffffffc00d41947 */ /* 0x002fea000383ffff */
.L_x_0:
[----:B------:R-:W-:Y:S05]  /*0300*/  @P0 EXIT ;  /* 0x000000000000094d */ /* 0x000fea0003800000 */
[----:B------:R-:W1:Y:S01]  /*0310*/  S2UR UR5, SR_CgaCtaId ;  /* 0x00000000000579c3 */ /* 0x000e620000008800 */
[----:B------:R-:W-:-:S07]  /*0320*/  UMOV UR4, 0x400 ;  /* 0x0000040000047882 */ /* 0x000fce0000000000 */
[----:B------:R-:W2:Y:S01]  /*0330*/  LDC.64 R2, c[0x0][0x3a0] ;  /* 0x0000e800ff027b82 */ /* 0x000ea20000000a00 */
[----:B-1----:R-:W-:Y:S01]  /*0340*/  ULEA UR4, UR5, UR4, 0x18 ;  /* 0x0000000405047291 */ /* 0x002fe2000f8ec0ff */
[----:B--2---:R-:W-:-:S08]  /*0350*/  IMAD.WIDE.U32 R2, R0, 0x4, R2 ;  /* 0x0000000400027825 */ /* 0x004fd000078e0002 */
[----:B0-----:R-:W0:Y:S04]  /*0360*/  LDS R5, [UR4] ;  /* 0x00000004ff057984 */ /* 0x001e280008000800 */
[----:B0-----:R-:W-:Y:S01]  /*0370*/  STG.E desc[UR6][R2.64], R5 ;  /* 0x0000000502007986 */ /* 0x001fe2000c101906 */
[----:B------:R-:W-:Y:S05]  /*0380*/  EXIT ;  /* 0x000000000000794d */ /* 0x000fea0003800000 */
.L_x_2:
[----:B------:R-:W-:-:S00]  /*0390*/  BRA `(.L_x_2) ;  /* 0xfffffffc00fc7947 */ /* 0x000fc0000383ffff */
[----:B------:R-:W-:-:S00]  /*03a0*/  NOP ;  /* 0x0000000000007918 */ /* 0x000fc00000000000 */
        /* <DEDUP_REMOVED lines=13> */
.L_x_3:


//--------------------- .nv.shared._Z12harrisKernelPKfS0_S0_PfS1_i --------------------------
	.section	.nv.shared._Z12harrisKernelPKfS0_S0_PfS1_i,"aw",@nobits
	.sectionflags	@""
	.align	16
	.zero		1024


//--------------------- .nv.shared.reserved.0     --------------------------
	.section	.nv.shared.reserved.0,"aw",@nobits
	.weak		__nv_reservedSMEM_offset_0_alias
	.size		__nv_reservedSMEM_offset_0_alias, 0, 64
	.other		__nv_reservedSMEM_offset_0_alias,@"STO_CUDA_RESERVED_SHARED STV_DEFAULT"
__nv_reservedSMEM_offset_0_alias:
	.zero		0
	.zero		64


//--------------------- .nv.constant0._Z12harrisKernelPKfS0_S0_PfS1_i --------------------------
	.section	.nv.constant0._Z12harrisKernelPKfS0_S0_PfS1_i,"a",@progbits
	.sectionflags	@""
	.align	4
.nv.constant0._Z12harrisKernelPKfS0_S0_PfS1_i:
	.zero		940


//--------------------- SYMBOLS --------------------------

	.type		.nv.reservedSmem.offset0,@object
	.size		.nv.reservedSmem.offset0,0x4
	.type		.nv.reservedSmem.cap,@object
	.size		.nv.reservedSmem.cap,0x4
